	.headerflags	@"EF_CUDA_TEXMODE_UNIFIED EF_CUDA_64BIT_ADDRESS EF_CUDA_ACCELERATORS EF_CUDA_SM90 EF_CUDA_VIRTUAL_SM(EF_CUDA_SM90)"
	.elftype	@"ET_EXEC"


//--------------------- .nv.info                  --------------------------
	.section	.nv.info,"",@"SHT_CUDA_INFO"
	.align	4


	//----- nvinfo : EIATTR_REGCOUNT
	.align		4
        /*0000*/ 	.byte	0x04, 0x2f
        /*0002*/ 	.short	(.L_1 - .L_0)
	.align		4
.L_0:
        /*0004*/ 	.word	index@(triton_poi_fused__softmax_mul_sum_19)
        /*0008*/ 	.word	0x00000026


	//----- nvinfo : EIATTR_MIN_STACK_SIZE
	.align		4
.L_1:
        /*000c*/ 	.byte	0x04, 0x12
        /*000e*/ 	.short	(.L_3 - .L_2)
	.align		4
.L_2:
        /*0010*/ 	.word	index@(triton_poi_fused__softmax_mul_sum_19)
        /*0014*/ 	.word	0x00000000


	//----- nvinfo : EIATTR_FRAME_SIZE
	.align		4
.L_3:
        /*0018*/ 	.byte	0x04, 0x11
        /*001a*/ 	.short	(.L_5 - .L_4)
	.align		4
.L_4:
        /*001c*/ 	.word	index@(triton_poi_fused__softmax_mul_sum_19)
        /*0020*/ 	.word	0x00000000


	//----- nvinfo : EIATTR_MIN_STACK_SIZE
	.align		4
.L_5:
        /*0024*/ 	.byte	0x04, 0x12
        /*0026*/ 	.short	(.L_7 - .L_6)
	.align		4
.L_6:
        /*0028*/ 	.word	index@(triton_poi_fused__softmax_mul_sum_19)
        /*002c*/ 	.word	0x00000000
.L_7:


//--------------------- .nv.info.triton_poi_fused__softmax_mul_sum_19 --------------------------
	.section	.nv.info.triton_poi_fused__softmax_mul_sum_19,"",@"SHT_CUDA_INFO"
	.sectionflags	@""
	.align	4


	//----- nvinfo : EIATTR_CUDA_API_VERSION
	.align		4
        /*0000*/ 	.byte	0x04, 0x37
        /*0002*/ 	.short	(.L_9 - .L_8)
.L_8:
        /*0004*/ 	.word	0x0000007c


	//----- nvinfo : EIATTR_KPARAM_INFO
	.align		4
.L_9:
        /*0008*/ 	.byte	0x04, 0x17
        /*000a*/ 	.short	(.L_11 - .L_10)
.L_10:
        /*000c*/ 	.word	0x00000000
        /*0010*/ 	.short	0x0003
        /*0012*/ 	.short	0x0018
        /*0014*/ 	.byte	0x00, 0xf0, 0x11, 0x00


	//----- nvinfo : EIATTR_KPARAM_INFO
	.align		4
.L_11:
        /*0018*/ 	.byte	0x04, 0x17
        /*001a*/ 	.short	(.L_13 - .L_12)
.L_12:
        /*001c*/ 	.word	0x00000000
        /*0020*/ 	.short	0x0002
        /*0022*/ 	.short	0x0010
        /*0024*/ 	.byte	0x00, 0xf4, 0x21, 0x00


	//----- nvinfo : EIATTR_KPARAM_INFO
	.align		4
.L_13:
        /*0028*/ 	.byte	0x04, 0x17
        /*002a*/ 	.short	(.L_15 - .L_14)
.L_14:
        /*002c*/ 	.word	0x00000000
        /*0030*/ 	.short	0x0001
        /*0032*/ 	.short	0x0008
        /*0034*/ 	.byte	0x00, 0xf4, 0x21, 0x00


	//----- nvinfo : EIATTR_KPARAM_INFO
	.align		4
.L_15:
        /*0038*/ 	.byte	0x04, 0x17
        /*003a*/ 	.short	(.L_17 - .L_16)
.L_16:
        /*003c*/ 	.word	0x00000000
        /*0040*/ 	.short	0x0000
        /*0042*/ 	.short	0x0000
        /*0044*/ 	.byte	0x00, 0xf4, 0x21, 0x00


	//----- nvinfo : EIATTR_SPARSE_MMA_MASK
	.align		4
.L_17:
        /*0048*/ 	.byte	0x03, 0x50
        /*004a*/ 	.short	0x0000


	//----- nvinfo : EIATTR_MAXREG_COUNT
	.align		4
        /*004c*/ 	.byte	0x03, 0x1b
        /*004e*/ 	.short	0x00ff


	//----- nvinfo : EIATTR_EXIT_INSTR_OFFSETS
	.align		4
        /*0050*/ 	.byte	0x04, 0x1c
        /*0052*/ 	.short	(.L_19 - .L_18)


	//   ....[0]....
.L_18:
        /*0054*/ 	.word	0x00001170


	//----- nvinfo : EIATTR_REQNTID
	.align		4
.L_19:
        /*0058*/ 	.byte	0x04, 0x10
        /*005a*/ 	.short	(.L_21 - .L_20)
.L_20:
        /*005c*/ 	.word	0x00000080
        /*0060*/ 	.word	0x00000001
        /*0064*/ 	.word	0x00000001


	//----- nvinfo : EIATTR_CBANK_PARAM_SIZE
	.align		4
.L_21:
        /*0068*/ 	.byte	0x03, 0x19
        /*006a*/ 	.short	0x001c


	//----- nvinfo : EIATTR_PARAM_CBANK
	.align		4
        /*006c*/ 	.byte	0x04, 0x0a
        /*006e*/ 	.short	(.L_23 - .L_22)
	.align		4
.L_22:
        /*0070*/ 	.word	index@(.nv.constant0.triton_poi_fused__softmax_mul_sum_19)
        /*0074*/ 	.short	0x0210
        /*0076*/ 	.short	0x001c


	//----- nvinfo : EIATTR_SW_WAR
	.align		4
.L_23:
        /*0078*/ 	.byte	0x04, 0x36
        /*007a*/ 	.short	(.L_25 - .L_24)
.L_24:
        /*007c*/ 	.word	0x00000008
.L_25:


//--------------------- .nv.callgraph             --------------------------
	.section	.nv.callgraph,"",@"SHT_CUDA_CALLGRAPH"
	.align	4
	.sectionentsize	8
	.align		4
        /*0000*/ 	.word	0x00000000
	.align		4
        /*0004*/ 	.word	0xffffffff
	.align		4
        /*0008*/ 	.word	0x00000000
	.align		4
        /*000c*/ 	.word	0xfffffffe
	.align		4
        /*0010*/ 	.word	0x00000000
	.align		4
        /*0014*/ 	.word	0xfffffffd
	.align		4
        /*0018*/ 	.word	0x00000000
	.align		4
        /*001c*/ 	.word	0xfffffffc


//--------------------- .text.triton_poi_fused__softmax_mul_sum_19 --------------------------
	.section	.text.triton_poi_fused__softmax_mul_sum_19,"ax",@progbits
	.align	128
        .global         triton_poi_fused__softmax_mul_sum_19
        .type           triton_poi_fused__softmax_mul_sum_19,@function
        .size           triton_poi_fused__softmax_mul_sum_19,(.L_x_1 - triton_poi_fused__softmax_mul_sum_19)
        .other          triton_poi_fused__softmax_mul_sum_19,@"STO_CUDA_ENTRY STV_DEFAULT"
triton_poi_fused__softmax_mul_sum_19:
.text.triton_poi_fused__softmax_mul_sum_19:
[----:B------:R-:W-:Y:S01]  /*0000*/  LDC R1, c[0x0][0x28] ;  /* 0x00000a00ff017b82 */ /* 0x000fe20000000800 */
[----:B------:R-:W1:Y:S07]  /*0010*/  S2R R0, SR_TID.X ;  /* 0x0000000000007919 */ /* 0x000e6e0000002100 */
[----:B------:R-:W2:Y:S01]  /*0020*/  LDC.64 R24, c[0x0][0x218] ;  /* 0x00008600ff187b82 */ /* 0x000ea20000000a00 */
[----:B------:R-:W-:Y:S01]  /*0030*/  ULDC.64 UR4, c[0x0][0x208] ;  /* 0x0000820000047ab9 */ /* 0x000fe20000000a00 */
[----:B------:R-:W3:Y:S01]  /*0040*/  S2R R5, SR_CTAID.X ;  /* 0x0000000000057919 */ /* 0x000ee20000002500 */
[----:B-1----:R-:W-:-:S02]  /*0050*/  SHF.L.U32 R0, R0, 0x2, RZ ;  /* 0x0000000200007819 */ /* 0x002fc400000006ff */
[----:B---3--:R-:W-:Y:S02]  /*0060*/  SHF.R.S32.HI R3, RZ, 0x15, R5 ;  /* 0x00000015ff037819 */ /* 0x008fe40000011405 */
[----:B------:R-:W-:Y:S02]  /*0070*/  LOP3.LUT R0, R0, 0x1fc, RZ, 0xc0, !PT ;  /* 0x000001fc00007812 */ /* 0x000fe400078ec0ff */
[----:B------:R-:W-:Y:S02]  /*0080*/  SGXT R3, R3, 0x1 ;  /* 0x000000010303781a */ /* 0x000fe40000000200 */
[----:B------:R-:W-:-:S04]  /*0090*/  LEA R0, R5, R0, 0xa ;  /* 0x0000000005007211 */ /* 0x000fc800078e50ff */
[CC--:B------:R-:W-:Y:S02]  /*00a0*/  LEA.HI R2, R3.reuse, R0.reuse, RZ, 0x8 ;  /* 0x0000000003027211 */ /* 0x0c0fe400078f40ff */
[----:B------:R-:W-:Y:S02]  /*00b0*/  LEA.HI R16, R3, R0, RZ, 0x10 ;  /* 0x0000000003107211 */ /* 0x000fe400078f80ff */
[----:B------:R-:W-:Y:S02]  /*00c0*/  LOP3.LUT R3, R2, 0xffffff00, RZ, 0xc0, !PT ;  /* 0xffffff0002037812 */ /* 0x000fe400078ec0ff */
[----:B------:R-:W-:Y:S02]  /*00d0*/  SHF.R.S32.HI R5, RZ, 0x10, R16 ;  /* 0x00000010ff057819 */ /* 0x000fe40000011410 */
[----:B------:R-:W-:Y:S02]  /*00e0*/  IADD3 R18, R0, -R3, RZ ;  /* 0x8000000300127210 */ /* 0x000fe40007ffe0ff */
[----:B------:R-:W1:Y:S02]  /*00f0*/  LDC.64 R2, c[0x0][0x210] ;  /* 0x00008400ff027b82 */ /* 0x000e640000000a00 */
[----:B------:R-:W-:-:S05]  /*0100*/  LEA R5, R5, R18, 0x8 ;  /* 0x0000001205057211 */ /* 0x000fca00078e40ff */
[----:B--2---:R-:W-:-:S05]  /*0110*/  IMAD.WIDE R20, R5, 0x4, R24 ;  /* 0x0000000405147825 */ /* 0x004fca00078e0218 */
[----:B------:R-:W2:Y:S04]  /*0120*/  LDG.E.EL.128 R12, desc[UR4][R20.64] ;  /* 0x00000004140c7981 */ /* 0x000ea8000c2e1d00 */
[----:B------:R-:W3:Y:S01]  /*0130*/  LDG.E.EL.128 R8, desc[UR4][R20.64+0x1000] ;  /* 0x0010000414087981 */ /* 0x000ee2000c2e1d00 */
[----:B------:R-:W-:-:S05]  /*0140*/  IADD3 R5, R0, 0x40000, RZ ;  /* 0x0004000000057810 */ /* 0x000fca0007ffe0ff */
[----:B-1----:R-:W-:-:S04]  /*0150*/  IMAD.WIDE R4, R5, 0x4, R2 ;  /* 0x0000000405047825 */ /* 0x002fc800078e0202 */
[----:B------:R-:W-:Y:S02]  /*0160*/  IMAD.WIDE R28, R0, 0x4, R2 ;  /* 0x00000004001c7825 */ /* 0x000fe400078e0202 */
[----:B------:R-:W4:Y:S04]  /*0170*/  LDG.E.128 R4, desc[UR4][R4.64] ;  /* 0x0000000404047981 */ /* 0x000f28000c1e1d00 */
[----:B------:R-:W5:Y:S01]  /*0180*/  LDG.E.128 R32, desc[UR4][R28.64] ;  /* 0x000000041c207981 */ /* 0x000f62000c1e1d00 */
[----:B------:R-:W-:-:S03]  /*0190*/  IADD3 R16, R16, 0x200, RZ ;  /* 0x0000020010107810 */ /* 0x000fc60007ffe0ff */
[----:B------:R-:W4:Y:S01]  /*01a0*/  LDG.E.128 R28, desc[UR4][R28.64+0x800] ;  /* 0x000800041c1c7981 */ /* 0x000f22000c1e1d00 */
[C---:B--2---:R-:W-:Y:S02]  /*01b0*/  FSETP.NAN.AND P1, PT, R12.reuse, R12, PT ;  /* 0x0000000c0c00720b */ /* 0x044fe40003f28000 */
[----:B---3--:R-:W-:-:S04]  /*01c0*/  FSETP.GT.AND P0, PT, R12, R8, PT ;  /* 0x000000080c00720b */ /* 0x008fc80003f04000 */
[C---:B------:R-:W-:Y:S02]  /*01d0*/  FSEL R17, R12.reuse, R8, P0 ;  /* 0x000000080c117208 */ /* 0x040fe40000000000 */
[C---:B------:R-:W-:Y:S02]  /*01e0*/  FSETP.GT.AND P0, PT, R13.reuse, R9, PT ;  /* 0x000000090d00720b */ /* 0x040fe40003f04000 */
[----:B------:R-:W-:Y:S02]  /*01f0*/  FSEL R17, R12, R17, P1 ;  /* 0x000000110c117208 */ /* 0x000fe40000800000 */
[----:B------:R-:W-:-:S03]  /*0200*/  FSETP.NAN.AND P1, PT, R13, R13, PT ;  /* 0x0000000d0d00720b */ /* 0x000fc60003f28000 */
[--C-:B------:R-:W-:Y:S01]  /*0210*/  FADD R12, R12, -R17.reuse ;  /* 0x800000110c0c7221 */ /* 0x100fe20000000000 */
[----:B------:R-:W-:Y:S01]  /*0220*/  FADD R17, R8, -R17 ;  /* 0x8000001108117221 */ /* 0x000fe20000000000 */
[----:B------:R-:W-:Y:S02]  /*0230*/  FSEL R8, R13, R9, P0 ;  /* 0x000000090d087208 */ /* 0x000fe40000000000 */
[----:B------:R-:W-:Y:S01]  /*0240*/  FMUL R19, R12, 1.4426950216293334961 ;  /* 0x3fb8aa3b0c137820 */ /* 0x000fe20000400000 */
[----:B------:R-:W-:Y:S01]  /*0250*/  FMUL R20, R17, 1.4426950216293334961 ;  /* 0x3fb8aa3b11147820 */ /* 0x000fe20000400000 */
[----:B------:R-:W-:-:S03]  /*0260*/  FSEL R8, R13, R8, P1 ;  /* 0x000000080d087208 */ /* 0x000fc60000800000 */
[----:B------:R-:W-:Y:S02]  /*0270*/  FSETP.GEU.AND P0, PT, R19, -126, PT ;  /* 0xc2fc00001300780b */ /* 0x000fe40003f0e000 */
[--C-:B------:R-:W-:Y:S01]  /*0280*/  FADD R13, R13, -R8.reuse ;  /* 0x800000080d0d7221 */ /* 0x100fe20000000000 */
[----:B------:R-:W-:Y:S01]  /*0290*/  FADD R8, R9, -R8 ;  /* 0x8000000809087221 */ /* 0x000fe20000000000 */
[----:B------:R-:W-:Y:S02]  /*02a0*/  FSETP.GEU.AND P2, PT, R20, -126, PT ;  /* 0xc2fc00001400780b */ /* 0x000fe40003f4e000 */
[----:B------:R-:W-:Y:S01]  /*02b0*/  FMUL R21, R13, 1.4426950216293334961 ;  /* 0x3fb8aa3b0d157820 */ /* 0x000fe20000400000 */
[----:B------:R-:W-:Y:S01]  /*02c0*/  FMUL R22, R8, 1.4426950216293334961 ;  /* 0x3fb8aa3b08167820 */ /* 0x000fe20000400000 */
[----:B------:R-:W-:-:S03]  /*02d0*/  SHF.R.S32.HI R9, RZ, 0x10, R16 ;  /* 0x00000010ff097819 */ /* 0x000fc60000011410 */
[----:B------:R-:W-:Y:S02]  /*02e0*/  FSETP.GEU.AND P1, PT, R21, -126, PT ;  /* 0xc2fc00001500780b */ /* 0x000fe40003f2e000 */
[----:B------:R-:W-:Y:S01]  /*02f0*/  FSETP.GEU.AND P3, PT, R22, -126, PT ;  /* 0xc2fc00001600780b */ /* 0x000fe20003f6e000 */
[----:B------:R-:W-:Y:S01]  /*0300*/  @!P0 FMUL R19, R19, 0.5 ;  /* 0x3f00000013138820 */ /* 0x000fe20000400000 */
[----:B------:R-:W-:Y:S02]  /*0310*/  LEA R9, R9, R18, 0x8 ;  /* 0x0000001209097211 */ /* 0x000fe400078e40ff */
[----:B------:R-:W-:Y:S01]  /*0320*/  @!P2 FMUL R20, R20, 0.5 ;  /* 0x3f0000001414a820 */ /* 0x000fe20000400000 */
[----:B------:R-:W1:Y:S02]  /*0330*/  MUFU.EX2 R8, R19 ;  /* 0x0000001300087308 */ /* 0x000e640000000800 */
[----:B------:R-:W-:-:S04]  /*0340*/  IMAD.WIDE R24, R9, 0x4, R24 ;  /* 0x0000000409187825 */ /* 0x000fc800078e0218 */
[----:B------:R-:W-:Y:S02]  /*0350*/  @!P1 FMUL R21, R21, 0.5 ;  /* 0x3f00000015159820 */ /* 0x000fe40000400000 */
[----:B------:R-:W-:Y:S01]  /*0360*/  @!P3 FMUL R22, R22, 0.5 ;  /* 0x3f0000001616b820 */ /* 0x000fe20000400000 */
[----:B------:R-:W2:Y:S01]  /*0370*/  MUFU.EX2 R13, R20 ;  /* 0x00000014000d7308 */ /* 0x000ea20000000800 */
[----:B-1----:R-:W-:Y:S01]  /*0380*/  @!P0 FMUL R8, R8, R8 ;  /* 0x0000000808088220 */ /* 0x002fe20000400000 */
[----:B------:R-:W-:-:S06]  /*0390*/  FSETP.GT.AND P0, PT, R14, R10, PT ;  /* 0x0000000a0e00720b */ /* 0x000fcc0003f04000 */
[----:B------:R-:W1:Y:S01]  /*03a0*/  MUFU.EX2 R17, R21 ;  /* 0x0000001500117308 */ /* 0x000e620000000800 */
[----:B------:R-:W-:Y:S01]  /*03b0*/  FSEL R9, R14, R10, P0 ;  /* 0x0000000a0e097208 */ /* 0x000fe20000000000 */
[----:B--2---:R-:W-:-:S06]  /*03c0*/  @!P2 FMUL R13, R13, R13 ;  /* 0x0000000d0d0da220 */ /* 0x004fcc0000400000 */
[----:B------:R2:W3:Y:S01]  /*03d0*/  MUFU.EX2 R12, R22 ;  /* 0x00000016000c7308 */ /* 0x0004e20000000800 */
[----:B------:R-:W-:Y:S01]  /*03e0*/  FADD R18, R8, R13 ;  /* 0x0000000d08127221 */ /* 0x000fe20000000000 */
[----:B-1----:R-:W-:-:S04]  /*03f0*/  @!P1 FMUL R17, R17, R17 ;  /* 0x0000001111119220 */ /* 0x002fc80000400000 */
[C---:B------:R-:W-:Y:S01]  /*0400*/  FSETP.GT.AND P2, PT, R18.reuse, 8.50705917302346158658e+37, PT ;  /* 0x7e8000001200780b */ /* 0x040fe20003f44000 */
[----:B--2---:R-:W2:Y:S01]  /*0410*/  LDG.E.EL.128 R20, desc[UR4][R24.64+0x1000] ;  /* 0x0010000418147981 */ /* 0x004ea2000c2e1d00 */
[----:B------:R-:W-:Y:S02]  /*0420*/  FSETP.GEU.AND P4, PT, R18, 1.175494350822287508e-38, PT ;  /* 0x008000001200780b */ /* 0x000fe40003f8e000 */
[----:B------:R-:W-:Y:S01]  /*0430*/  FSETP.NAN.AND P1, PT, R14, R14, PT ;  /* 0x0000000e0e00720b */ /* 0x000fe20003f28000 */
[----:B---3--:R-:W-:-:S03]  /*0440*/  @!P3 FMUL R12, R12, R12 ;  /* 0x0000000c0c0cb220 */ /* 0x008fc60000400000 */
[----:B------:R-:W-:Y:S01]  /*0450*/  FSEL R9, R14, R9, P1 ;  /* 0x000000090e097208 */ /* 0x000fe20000800000 */
[----:B------:R-:W-:-:S04]  /*0460*/  FADD R16, R17, R12 ;  /* 0x0000000c11107221 */ /* 0x000fc80000000000 */
[----:B------:R-:W-:Y:S01]  /*0470*/  @P2 FMUL R18, R18, 0.25 ;  /* 0x3e80000012122820 */ /* 0x000fe20000400000 */
[----:B------:R-:W-:Y:S01]  /*0480*/  @P2 FMUL R8, R8, 0.25 ;  /* 0x3e80000008082820 */ /* 0x000fe20000400000 */
[----:B------:R-:W-:Y:S01]  /*0490*/  @P2 FMUL R13, R13, 0.25 ;  /* 0x3e8000000d0d2820 */ /* 0x000fe20000400000 */
[----:B------:R-:W-:Y:S01]  /*04a0*/  FSETP.GT.AND P3, PT, R16, 8.50705917302346158658e+37, PT ;  /* 0x7e8000001000780b */ /* 0x000fe20003f64000 */
[----:B------:R-:W-:Y:S01]  /*04b0*/  @!P4 FMUL R18, R18, 16777216 ;  /* 0x4b8000001212c820 */ /* 0x000fe20000400000 */
[----:B------:R-:W-:Y:S01]  /*04c0*/  FSETP.GEU.AND P5, PT, R16, 1.175494350822287508e-38, PT ;  /* 0x008000001000780b */ /* 0x000fe20003fae000 */
[----:B------:R-:W-:Y:S01]  /*04d0*/  @!P4 FMUL R8, R8, 16777216 ;  /* 0x4b8000000808c820 */ /* 0x000fe20000400000 */
[----:B------:R-:W-:Y:S01]  /*04e0*/  @!P4 FMUL R13, R13, 16777216 ;  /* 0x4b8000000d0dc820 */ /* 0x000fe20000400000 */
[--C-:B------:R-:W-:Y:S01]  /*04f0*/  FADD R14, R14, -R9.reuse ;  /* 0x800000090e0e7221 */ /* 0x100fe20000000000 */
[----:B------:R-:W-:Y:S01]  /*0500*/  FADD R10, R10, -R9 ;  /* 0x800000090a0a7221 */ /* 0x000fe20000000000 */
[----:B------:R-:W1:Y:S06]  /*0510*/  MUFU.RCP R18, R18 ;  /* 0x0000001200127308 */ /* 0x000e6c0000001000 */
[----:B------:R-:W-:Y:S01]  /*0520*/  @P3 FMUL R16, R16, 0.25 ;  /* 0x3e80000010103820 */ /* 0x000fe20000400000 */
[----:B------:R-:W-:Y:S01]  /*0530*/  @P3 FMUL R17, R17, 0.25 ;  /* 0x3e80000011113820 */ /* 0x000fe20000400000 */
[----:B------:R-:W-:-:S02]  /*0540*/  @P3 FMUL R12, R12, 0.25 ;  /* 0x3e8000000c0c3820 */ /* 0x000fc40000400000 */
[----:B------:R-:W-:Y:S01]  /*0550*/  @!P5 FMUL R16, R16, 16777216 ;  /* 0x4b8000001010d820 */ /* 0x000fe20000400000 */
[----:B------:R-:W-:Y:S01]  /*0560*/  @!P5 FMUL R17, R17, 16777216 ;  /* 0x4b8000001111d820 */ /* 0x000fe20000400000 */
[----:B------:R-:W-:Y:S01]  /*0570*/  @!P5 FMUL R12, R12, 16777216 ;  /* 0x4b8000000c0cd820 */ /* 0x000fe20000400000 */
[----:B-1----:R-:W-:-:S03]  /*0580*/  FMUL R9, R18, R8 ;  /* 0x0000000812097220 */ /* 0x002fc60000400000 */
[----:B------:R-:W1:Y:S01]  /*0590*/  MUFU.RCP R16, R16 ;  /* 0x0000001000107308 */ /* 0x000e620000001000 */
[----:B------:R-:W-:Y:S01]  /*05a0*/  FMUL R13, R18, R13 ;  /* 0x0000000d120d7220 */ /* 0x000fe20000400000 */
[C---:B-1----:R-:W-:Y:S01]  /*05b0*/  FMUL R8, R16.reuse, R17 ;  /* 0x0000001110087220 */ /* 0x042fe20000400000 */
[----:B------:R-:W-:Y:S02]  /*05c0*/  FMUL R12, R16, R12 ;  /* 0x0000000c100c7220 */ /* 0x000fe40000400000 */
[----:B------:R1:W2:Y:S02]  /*05d0*/  LDG.E.EL.128 R16, desc[UR4][R24.64] ;  /* 0x0000000418107981 */ /* 0x0002a4000c2e1d00 */
[----:B-1----:R-:W-:-:S05]  /*05e0*/  IADD3 R25, R0, 0x40200, RZ ;  /* 0x0004020000197810 */ /* 0x002fca0007ffe0ff */
[----:B------:R-:W-:-:S06]  /*05f0*/  IMAD.WIDE R24, R25, 0x4, R2 ;  /* 0x0000000419187825 */ /* 0x000fcc00078e0202 */
[----:B------:R-:W3:Y:S01]  /*0600*/  LDG.E.128 R24, desc[UR4][R24.64] ;  /* 0x0000000418187981 */ /* 0x000ee2000c1e1d00 */
[----:B------:R-:W-:Y:S01]  /*0610*/  FMUL R14, R14, 1.4426950216293334961 ;  /* 0x3fb8aa3b0e0e7820 */ /* 0x000fe20000400000 */
[----:B------:R-:W-:-:S04]  /*0620*/  FMUL R10, R10, 1.4426950216293334961 ;  /* 0x3fb8aa3b0a0a7820 */ /* 0x000fc80000400000 */
[----:B------:R-:W-:Y:S02]  /*0630*/  FSETP.GEU.AND P0, PT, R14, -126, PT ;  /* 0xc2fc00000e00780b */ /* 0x000fe40003f0e000 */
[----:B------:R-:W-:Y:S01]  /*0640*/  FSETP.GEU.AND P1, PT, R10, -126, PT ;  /* 0xc2fc00000a00780b */ /* 0x000fe20003f2e000 */
[----:B----4-:R-:W-:-:S04]  /*0650*/  FMUL R13, R4, R13 ;  /* 0x0000000d040d7220 */ /* 0x010fc80000400000 */
[----:B-----5:R-:W-:-:S06]  /*0660*/  FFMA R32, R32, R9, R13 ;  /* 0x0000000920207223 */ /* 0x020fcc000000000d */
[----:B------:R-:W-:Y:S02]  /*0670*/  @!P0 FMUL R14, R14, 0.5 ;  /* 0x3f0000000e0e8820 */ /* 0x000fe40000400000 */
[----:B------:R-:W-:Y:S02]  /*0680*/  @!P1 FMUL R10, R10, 0.5 ;  /* 0x3f0000000a0a9820 */ /* 0x000fe40000400000 */
[----:B------:R-:W1:Y:S08]  /*0690*/  MUFU.EX2 R9, R14 ;  /* 0x0000000e00097308 */ /* 0x000e700000000800 */
[----:B------:R-:W4:Y:S01]  /*06a0*/  MUFU.EX2 R4, R10 ;  /* 0x0000000a00047308 */ /* 0x000f220000000800 */
[----:B------:R-:W-:Y:S01]  /*06b0*/  FMUL R12, R5, R12 ;  /* 0x0000000c050c7220 */ /* 0x000fe20000400000 */
[----:B-1----:R-:W-:Y:S01]  /*06c0*/  @!P0 FMUL R9, R9, R9 ;  /* 0x0000000909098220 */ /* 0x002fe20000400000 */
[----:B----4-:R-:W-:-:S04]  /*06d0*/  @!P1 FMUL R4, R4, R4 ;  /* 0x0000000404049220 */ /* 0x010fc80000400000 */
[----:B------:R-:W-:-:S05]  /*06e0*/  FADD R5, R9, R4 ;  /* 0x0000000409057221 */ /* 0x000fca0000000000 */
[C---:B------:R-:W-:Y:S02]  /*06f0*/  FSETP.GT.AND P0, PT, R5.reuse, 8.50705917302346158658e+37, PT ;  /* 0x7e8000000500780b */ /* 0x040fe40003f04000 */
[----:B------:R-:W-:-:S11]  /*0700*/  FSETP.GEU.AND P1, PT, R5, 1.175494350822287508e-38, PT ;  /* 0x008000000500780b */ /* 0x000fd60003f2e000 */
[----:B------:R-:W-:-:S04]  /*0710*/  @P0 FMUL R5, R5, 0.25 ;  /* 0x3e80000005050820 */ /* 0x000fc80000400000 */
[----:B------:R-:W-:-:S06]  /*0720*/  @!P1 FMUL R5, R5, 16777216 ;  /* 0x4b80000005059820 */ /* 0x000fcc0000400000 */
[----:B------:R-:W1:Y:S01]  /*0730*/  MUFU.RCP R5, R5 ;  /* 0x0000000500057308 */ /* 0x000e620000001000 */
[----:B------:R-:W-:Y:S01]  /*0740*/  @P0 FMUL R9, R9, 0.25 ;  /* 0x3e80000009090820 */ /* 0x000fe20000400000 */
[----:B------:R-:W-:Y:S01]  /*0750*/  @P0 FMUL R4, R4, 0.25 ;  /* 0x3e80000004040820 */ /* 0x000fe20000400000 */
[----:B------:R-:W-:Y:S02]  /*0760*/  FSETP.GT.AND P0, PT, R15, R11, PT ;  /* 0x0000000b0f00720b */ /* 0x000fe40003f04000 */
[----:B------:R-:W-:Y:S01]  /*0770*/  @!P1 FMUL R9, R9, 16777216 ;  /* 0x4b80000009099820 */ /* 0x000fe20000400000 */
[----:B------:R-:W-:Y:S01]  /*0780*/  @!P1 FMUL R4, R4, 16777216 ;  /* 0x4b80000004049820 */ /* 0x000fe20000400000 */
[C---:B------:R-:W-:Y:S02]  /*0790*/  FSETP.NAN.AND P1, PT, R15.reuse, R15, PT ;  /* 0x0000000f0f00720b */ /* 0x040fe40003f28000 */
[----:B------:R-:W-:Y:S01]  /*07a0*/  FSEL R2, R15, R11, P0 ;  /* 0x0000000b0f027208 */ /* 0x000fe20000000000 */
[C---:B-1----:R-:W-:Y:S01]  /*07b0*/  FMUL R3, R5.reuse, R9 ;  /* 0x0000000905037220 */ /* 0x042fe20000400000 */
[----:B------:R-:W-:-:S02]  /*07c0*/  FMUL R9, R5, R4 ;  /* 0x0000000405097220 */ /* 0x000fc40000400000 */
[----:B------:R-:W-:Y:S02]  /*07d0*/  FSEL R4, R15, R2, P1 ;  /* 0x000000020f047208 */ /* 0x000fe40000800000 */
[----:B------:R-:W-:-:S03]  /*07e0*/  FMUL R9, R6, R9 ;  /* 0x0000000906097220 */ /* 0x000fc60000400000 */
[--C-:B------:R-:W-:Y:S01]  /*07f0*/  FADD R2, R15, -R4.reuse ;  /* 0x800000040f027221 */ /* 0x100fe20000000000 */
[----:B------:R-:W-:Y:S01]  /*0800*/  FFMA R34, R34, R3, R9 ;  /* 0x0000000322227223 */ /* 0x000fe20000000009 */
[----:B------:R-:W-:Y:S02]  /*0810*/  FADD R11, R11, -R4 ;  /* 0x800000040b0b7221 */ /* 0x000fe40000000000 */
[----:B------:R-:W-:Y:S02]  /*0820*/  FMUL R2, R2, 1.4426950216293334961 ;  /* 0x3fb8aa3b02027820 */ /* 0x000fe40000400000 */
[----:B------:R-:W-:Y:S01]  /*0830*/  FMUL R5, R11, 1.4426950216293334961 ;  /* 0x3fb8aa3b0b057820 */ /* 0x000fe20000400000 */
[----:B------:R-:W-:Y:S01]  /*0840*/  FFMA R33, R33, R8, R12 ;  /* 0x0000000821217223 */ /* 0x000fe2000000000c */
[----:B--2---:R-:W-:-:S04]  /*0850*/  FSETP.GT.AND P0, PT, R16, R20, PT ;  /* 0x000000141000720b */ /* 0x004fc80003f04000 */
[C---:B------:R-:W-:Y:S02]  /*0860*/  FSEL R3, R16.reuse, R20, P0 ;  /* 0x0000001410037208 */ /* 0x040fe40000000000 */
[C---:B------:R-:W-:Y:S02]  /*0870*/  FSETP.GT.AND P0, PT, R17.reuse, R21, PT ;  /* 0x000000151100720b */ /* 0x040fe40003f04000 */
[C---:B------:R-:W-:Y:S02]  /*0880*/  FSETP.NAN.AND P2, PT, R16.reuse, R16, PT ;  /* 0x000000101000720b */ /* 0x040fe40003f48000 */
[C---:B------:R-:W-:Y:S02]  /*0890*/  FSETP.NAN.AND P1, PT, R17.reuse, R17, PT ;  /* 0x000000111100720b */ /* 0x040fe40003f28000 */
[----:B------:R-:W-:Y:S02]  /*08a0*/  FSEL R4, R17, R21, P0 ;  /* 0x0000001511047208 */ /* 0x000fe40000000000 */
[----:B------:R-:W-:-:S02]  /*08b0*/  FSEL R3, R16, R3, P2 ;  /* 0x0000000310037208 */ /* 0x000fc40001000000 */
[----:B------:R-:W-:Y:S02]  /*08c0*/  FSEL R4, R17, R4, P1 ;  /* 0x0000000411047208 */ /* 0x000fe40000800000 */
[----:B------:R-:W-:Y:S02]  /*08d0*/  FSETP.GEU.AND P1, PT, R2, -126, PT ;  /* 0xc2fc00000200780b */ /* 0x000fe40003f2e000 */
[----:B------:R-:W-:Y:S01]  /*08e0*/  FSETP.GEU.AND P2, PT, R5, -126, PT ;  /* 0xc2fc00000500780b */ /* 0x000fe20003f4e000 */
[----:B------:R-:W-:-:S10]  /*08f0*/  FADD R6, R16, -R3 ;  /* 0x8000000310067221 */ /* 0x000fd40000000000 */
[----:B------:R-:W-:Y:S02]  /*0900*/  @!P1 FMUL R2, R2, 0.5 ;  /* 0x3f00000002029820 */ /* 0x000fe40000400000 */
[----:B------:R-:W-:-:S04]  /*0910*/  @!P2 FMUL R5, R5, 0.5 ;  /* 0x3f0000000505a820 */ /* 0x000fc80000400000 */
[----:B------:R-:W1:Y:S01]  /*0920*/  MUFU.EX2 R2, R2 ;  /* 0x0000000200027308 */ /* 0x000e620000000800 */
[----:B------:R-:W-:-:S07]  /*0930*/  FMUL R6, R6, 1.4426950216293334961 ;  /* 0x3fb8aa3b06067820 */ /* 0x000fce0000400000 */
[----:B------:R-:W2:Y:S01]  /*0940*/  MUFU.EX2 R5, R5 ;  /* 0x0000000500057308 */ /* 0x000ea20000000800 */
[----:B------:R-:W-:Y:S02]  /*0950*/  FSETP.GT.AND P0, PT, R18, R22, PT ;  /* 0x000000161200720b */ /* 0x000fe40003f04000 */
[----:B------:R-:W-:Y:S01]  /*0960*/  FSETP.GEU.AND P5, PT, R6, -126, PT ;  /* 0xc2fc00000600780b */ /* 0x000fe20003fae000 */
[----:B------:R-:W-:Y:S01]  /*0970*/  FADD R20, R20, -R3 ;  /* 0x8000000314147221 */ /* 0x000fe20000000000 */
[C---:B------:R-:W-:Y:S02]  /*0980*/  FSETP.NAN.AND P3, PT, R18.reuse, R18, PT ;  /* 0x000000121200720b */ /* 0x040fe40003f68000 */
[----:B------:R-:W-:Y:S01]  /*0990*/  FSEL R3, R18, R22, P0 ;  /* 0x0000001612037208 */ /* 0x000fe20000000000 */
[----:B-1----:R-:W-:Y:S01]  /*09a0*/  @!P1 FMUL R2, R2, R2 ;  /* 0x0000000202029220 */ /* 0x002fe20000400000 */
[----:B------:R-:W-:Y:S01]  /*09b0*/  FSETP.GT.AND P0, PT, R19, R23, PT ;  /* 0x000000171300720b */ /* 0x000fe20003f04000 */
[--C-:B------:R-:W-:Y:S01]  /*09c0*/  FADD R17, R17, -R4.reuse ;  /* 0x8000000411117221 */ /* 0x100fe20000000000 */
[----:B------:R-:W-:Y:S01]  /*09d0*/  FADD R21, R21, -R4 ;  /* 0x8000000415157221 */ /* 0x000fe20000000000 */
[----:B------:R-:W-:Y:S01]  /*09e0*/  FSEL R3, R18, R3, P3 ;  /* 0x0000000312037208 */ /* 0x000fe20001800000 */
[----:B--2---:R-:W-:Y:S01]  /*09f0*/  @!P2 FMUL R5, R5, R5 ;  /* 0x000000050505a220 */ /* 0x004fe20000400000 */
[----:B------:R-:W-:-:S02]  /*0a00*/  FSETP.NAN.AND P3, PT, R19, R19, PT ;  /* 0x000000131300720b */ /* 0x000fc40003f68000 */
[C---:B------:R-:W-:Y:S01]  /*0a10*/  FSEL R4, R19.reuse, R23, P0 ;  /* 0x0000001713047208 */ /* 0x040fe20000000000 */
[----:B------:R-:W-:Y:S01]  /*0a20*/  FADD R10, R2, R5 ;  /* 0x00000005020a7221 */ /* 0x000fe20000000000 */
[----:B------:R-:W-:Y:S01]  /*0a30*/  @!P5 FMUL R6, R6, 0.5 ;  /* 0x3f0000000606d820 */ /* 0x000fe20000400000 */
[----:B------:R-:W-:Y:S01]  /*0a40*/  FMUL R9, R20, 1.4426950216293334961 ;  /* 0x3fb8aa3b14097820 */ /* 0x000fe20000400000 */
[----:B------:R-:W-:Y:S02]  /*0a50*/  FSEL R4, R19, R4, P3 ;  /* 0x0000000413047208 */ /* 0x000fe40001800000 */
[C---:B------:R-:W-:Y:S02]  /*0a60*/  FSETP.GT.AND P3, PT, R10.reuse, 8.50705917302346158658e+37, PT ;  /* 0x7e8000000a00780b */ /* 0x040fe40003f64000 */
[----:B------:R-:W-:Y:S01]  /*0a70*/  FSETP.GEU.AND P4, PT, R10, 1.175494350822287508e-38, PT ;  /* 0x008000000a00780b */ /* 0x000fe20003f8e000 */
[----:B------:R-:W1:Y:S01]  /*0a80*/  MUFU.EX2 R6, R6 ;  /* 0x0000000600067308 */ /* 0x000e620000000800 */
[----:B------:R-:W-:Y:S01]  /*0a90*/  FSETP.GEU.AND P6, PT, R9, -126, PT ;  /* 0xc2fc00000900780b */ /* 0x000fe20003fce000 */
[--C-:B------:R-:W-:Y:S01]  /*0aa0*/  FADD R18, R18, -R3.reuse ;  /* 0x8000000312127221 */ /* 0x100fe20000000000 */
[----:B------:R-:W-:Y:S01]  /*0ab0*/  FADD R22, R22, -R3 ;  /* 0x8000000316167221 */ /* 0x000fe20000000000 */
[----:B------:R-:W-:Y:S01]  /*0ac0*/  FMUL R3, R17, 1.4426950216293334961 ;  /* 0x3fb8aa3b11037820 */ /* 0x000fe20000400000 */
[--C-:B------:R-:W-:Y:S01]  /*0ad0*/  FADD R19, R19, -R4.reuse ;  /* 0x8000000413137221 */ /* 0x100fe20000000000 */
[----:B------:R-:W-:Y:S01]  /*0ae0*/  FADD R23, R23, -R4 ;  /* 0x8000000417177221 */ /* 0x000fe20000000000 */
[----:B------:R-:W-:Y:S01]  /*0af0*/  FMUL R4, R21, 1.4426950216293334961 ;  /* 0x3fb8aa3b15047820 */ /* 0x000fe20000400000 */
[----:B------:R-:W-:-:S02]  /*0b00*/  FMUL R11, R18, 1.4426950216293334961 ;  /* 0x3fb8aa3b120b7820 */ /* 0x000fc40000400000 */
[----:B------:R-:W-:Y:S01]  /*0b10*/  @P3 FMUL R10, R10, 0.25 ;  /* 0x3e8000000a0a3820 */ /* 0x000fe20000400000 */
[----:B------:R-:W-:Y:S01]  /*0b20*/  FMUL R8, R22, 1.4426950216293334961 ;  /* 0x3fb8aa3b16087820 */ /* 0x000fe20000400000 */
[----:B------:R-:W-:Y:S01]  /*0b30*/  FMUL R19, R19, 1.4426950216293334961 ;  /* 0x3fb8aa3b13137820 */ /* 0x000fe20000400000 */
[----:B------:R-:W-:Y:S01]  /*0b40*/  @P3 FMUL R2, R2, 0.25 ;  /* 0x3e80000002023820 */ /* 0x000fe20000400000 */
[----:B------:R-:W-:Y:S01]  /*0b50*/  @P3 FMUL R5, R5, 0.25 ;  /* 0x3e80000005053820 */ /* 0x000fe20000400000 */
[----:B------:R-:W-:Y:S01]  /*0b60*/  FMUL R23, R23, 1.4426950216293334961 ;  /* 0x3fb8aa3b17177820 */ /* 0x000fe20000400000 */
[----:B------:R-:W-:Y:S01]  /*0b70*/  FSETP.GEU.AND P0, PT, R3, -126, PT ;  /* 0xc2fc00000300780b */ /* 0x000fe20003f0e000 */
[----:B------:R-:W-:Y:S01]  /*0b80*/  @!P4 FMUL R10, R10, 16777216 ;  /* 0x4b8000000a0ac820 */ /* 0x000fe20000400000 */
[----:B------:R-:W-:Y:S01]  /*0b90*/  @!P6 FMUL R9, R9, 0.5 ;  /* 0x3f0000000909e820 */ /* 0x000fe20000400000 */
[----:B------:R-:W-:Y:S01]  /*0ba0*/  FSETP.GEU.AND P1, PT, R4, -126, PT ;  /* 0xc2fc00000400780b */ /* 0x000fe20003f2e000 */
[----:B------:R-:W-:Y:S01]  /*0bb0*/  @!P4 FMUL R2, R2, 16777216 ;  /* 0x4b8000000202c820 */ /* 0x000fe20000400000 */
[----:B------:R-:W-:Y:S01]  /*0bc0*/  FSETP.GEU.AND P2, PT, R11, -126, PT ;  /* 0xc2fc00000b00780b */ /* 0x000fe20003f4e000 */
[----:B------:R-:W-:Y:S01]  /*0bd0*/  @!P4 FMUL R5, R5, 16777216 ;  /* 0x4b8000000505c820 */ /* 0x000fe20000400000 */
[----:B------:R-:W-:Y:S01]  /*0be0*/  FSETP.GEU.AND P3, PT, R8, -126, PT ;  /* 0xc2fc00000800780b */ /* 0x000fe20003f6e000 */
[----:B-1----:R-:W-:Y:S01]  /*0bf0*/  @!P5 FMUL R6, R6, R6 ;  /* 0x000000060606d220 */ /* 0x002fe20000400000 */
[----:B------:R-:W1:Y:S01]  /*0c00*/  MUFU.RCP R12, R10 ;  /* 0x0000000a000c7308 */ /* 0x000e620000001000 */
[----:B------:R-:W-:-:S02]  /*0c10*/  FSETP.GEU.AND P4, PT, R19, -126, PT ;  /* 0xc2fc00001300780b */ /* 0x000fc40003f8e000 */
[----:B------:R-:W-:-:S05]  /*0c20*/  FSETP.GEU.AND P5, PT, R23, -126, PT ;  /* 0xc2fc00001700780b */ /* 0x000fca0003fae000 */
[----:B------:R-:W2:Y:S01]  /*0c30*/  MUFU.EX2 R9, R9 ;  /* 0x0000000900097308 */ /* 0x000ea20000000800 */
[----:B------:R-:W-:Y:S01]  /*0c40*/  @!P0 FMUL R3, R3, 0.5 ;  /* 0x3f00000003038820 */ /* 0x000fe20000400000 */
[----:B------:R-:W-:Y:S01]  /*0c50*/  @!P1 FMUL R4, R4, 0.5 ;  /* 0x3f00000004049820 */ /* 0x000fe20000400000 */
[----:B------:R-:W-:Y:S01]  /*0c60*/  @!P2 FMUL R11, R11, 0.5 ;  /* 0x3f0000000b0ba820 */ /* 0x000fe20000400000 */
[----:B------:R-:W-:Y:S02]  /*0c70*/  @!P3 FMUL R8, R8, 0.5 ;  /* 0x3f0000000808b820 */ /* 0x000fe40000400000 */
[----:B------:R-:W-:Y:S02]  /*0c80*/  @!P4 FMUL R19, R19, 0.5 ;  /* 0x3f0000001313c820 */ /* 0x000fe40000400000 */
[----:B------:R-:W-:Y:S01]  /*0c90*/  @!P5 FMUL R23, R23, 0.5 ;  /* 0x3f0000001717d820 */ /* 0x000fe20000400000 */
[----:B------:R-:W4:Y:S01]  /*0ca0*/  MUFU.EX2 R3, R3 ;  /* 0x0000000300037308 */ /* 0x000f220000000800 */
[C---:B-1----:R-:W-:Y:S01]  /*0cb0*/  FMUL R10, R12.reuse, R2 ;  /* 0x000000020c0a7220 */ /* 0x042fe20000400000 */
[----:B------:R-:W-:Y:S01]  /*0cc0*/  FMUL R12, R12, R5 ;  /* 0x000000050c0c7220 */ /* 0x000fe20000400000 */
[----:B--2---:R-:W-:-:S05]  /*0cd0*/  @!P6 FMUL R9, R9, R9 ;  /* 0x000000090909e220 */ /* 0x004fca0000400000 */
[----:B------:R-:W1:Y:S01]  /*0ce0*/  MUFU.EX2 R4, R4 ;  /* 0x0000000400047308 */ /* 0x000e620000000800 */
[----:B------:R-:W-:-:S07]  /*0cf0*/  FADD R13, R6, R9 ;  /* 0x00000009060d7221 */ /* 0x000fce0000000000 */
[----:B------:R-:W2:Y:S08]  /*0d00*/  MUFU.EX2 R2, R19 ;  /* 0x0000001300027308 */ /* 0x000eb00000000800 */
[----:B------:R-:W5:Y:S08]  /*0d10*/  MUFU.EX2 R5, R23 ;  /* 0x0000001700057308 */ /* 0x000f700000000800 */
[----:B------:R-:W3:Y:S08]  /*0d20*/  MUFU.EX2 R11, R11 ;  /* 0x0000000b000b7308 */ /* 0x000ef00000000800 */
[----:B------:R-:W3:Y:S01]  /*0d30*/  MUFU.EX2 R8, R8 ;  /* 0x0000000800087308 */ /* 0x000ee20000000800 */
[----:B------:R-:W-:Y:S01]  /*0d40*/  FSETP.GT.AND P6, PT, R13, 8.50705917302346158658e+37, PT ;  /* 0x7e8000000d00780b */ /* 0x000fe20003fc4000 */
[----:B----4-:R-:W-:Y:S01]  /*0d50*/  @!P0 FMUL R3, R3, R3 ;  /* 0x0000000303038220 */ /* 0x010fe20000400000 */
[----:B------:R-:W-:Y:S01]  /*0d60*/  FMUL R12, R7, R12 ;  /* 0x0000000c070c7220 */ /* 0x000fe20000400000 */
[----:B------:R-:W-:Y:S01]  /*0d70*/  FSETP.GEU.AND P0, PT, R13, 1.175494350822287508e-38, PT ;  /* 0x008000000d00780b */ /* 0x000fe20003f0e000 */
[----:B-1----:R-:W-:Y:S01]  /*0d80*/  @!P1 FMUL R4, R4, R4 ;  /* 0x0000000404049220 */ /* 0x002fe20000400000 */
[----:B--2---:R-:W-:Y:S01]  /*0d90*/  @!P4 FMUL R2, R2, R2 ;  /* 0x000000020202c220 */ /* 0x004fe20000400000 */
[----:B-----5:R-:W-:Y:S01]  /*0da0*/  @!P5 FMUL R5, R5, R5 ;  /* 0x000000050505d220 */ /* 0x020fe20000400000 */
[----:B0--3--:R-:W-:Y:S01]  /*0db0*/  @!P2 FMUL R11, R11, R11 ;  /* 0x0000000b0b0ba220 */ /* 0x009fe20000400000 */
[----:B------:R-:W-:Y:S01]  /*0dc0*/  FFMA R35, R35, R10, R12 ;  /* 0x0000000a23237223 */ /* 0x000fe2000000000c */
[----:B------:R-:W-:Y:S01]  /*0dd0*/  FADD R7, R3, R4 ;  /* 0x0000000403077221 */ /* 0x000fe20000000000 */
[----:B------:R-:W-:Y:S01]  /*0de0*/  FADD R12, R2, R5 ;  /* 0x00000005020c7221 */ /* 0x000fe20000000000 */
[----:B------:R-:W-:-:S02]  /*0df0*/  @!P3 FMUL R8, R8, R8 ;  /* 0x000000080808b220 */ /* 0x000fc40000400000 */
[----:B------:R-:W-:Y:S02]  /*0e00*/  @P6 FMUL R13, R13, 0.25 ;  /* 0x3e8000000d0d6820 */ /* 0x000fe40000400000 */
[----:B------:R-:W-:Y:S01]  /*0e10*/  FADD R14, R11, R8 ;  /* 0x000000080b0e7221 */ /* 0x000fe20000000000 */
[----:B------:R-:W-:Y:S02]  /*0e20*/  FSETP.GT.AND P1, PT, R7, 8.50705917302346158658e+37, PT ;  /* 0x7e8000000700780b */ /* 0x000fe40003f24000 */
[----:B------:R-:W-:Y:S02]  /*0e30*/  FSETP.GT.AND P3, PT, R12, 8.50705917302346158658e+37, PT ;  /* 0x7e8000000c00780b */ /* 0x000fe40003f64000 */
[----:B------:R-:W-:Y:S01]  /*0e40*/  FSETP.GT.AND P4, PT, R14, 8.50705917302346158658e+37, PT ;  /* 0x7e8000000e00780b */ /* 0x000fe20003f84000 */
[----:B------:R-:W-:Y:S01]  /*0e50*/  @!P0 FMUL R13, R13, 16777216 ;  /* 0x4b8000000d0d8820 */ /* 0x000fe20000400000 */
[----:B------:R-:W-:Y:S01]  /*0e60*/  @P6 FMUL R6, R6, 0.25 ;  /* 0x3e80000006066820 */ /* 0x000fe20000400000 */
[----:B------:R-:W-:Y:S01]  /*0e70*/  @P6 FMUL R9, R9, 0.25 ;  /* 0x3e80000009096820 */ /* 0x000fe20000400000 */
[----:B------:R-:W-:-:S02]  /*0e80*/  FSETP.GEU.AND P5, PT, R7, 1.175494350822287508e-38, PT ;  /* 0x008000000700780b */ /* 0x000fc40003fae000 */
[----:B------:R-:W-:Y:S02]  /*0e90*/  FSETP.GEU.AND P6, PT, R12, 1.175494350822287508e-38, PT ;  /* 0x008000000c00780b */ /* 0x000fe40003fce000 */
[----:B------:R-:W-:Y:S01]  /*0ea0*/  FSETP.GEU.AND P2, PT, R14, 1.175494350822287508e-38, PT ;  /* 0x008000000e00780b */ /* 0x000fe20003f4e000 */
[----:B------:R-:W0:Y:S01]  /*0eb0*/  MUFU.RCP R15, R13 ;  /* 0x0000000d000f7308 */ /* 0x000e220000001000 */
[----:B------:R-:W-:Y:S01]  /*0ec0*/  @P1 FMUL R7, R7, 0.25 ;  /* 0x3e80000007071820 */ /* 0x000fe20000400000 */
[----:B------:R-:W-:Y:S02]  /*0ed0*/  @P3 FMUL R12, R12, 0.25 ;  /* 0x3e8000000c0c3820 */ /* 0x000fe40000400000 */
[----:B------:R-:W-:Y:S01]  /*0ee0*/  @P4 FMUL R14, R14, 0.25 ;  /* 0x3e8000000e0e4820 */ /* 0x000fe20000400000 */
[----:B------:R-:W-:-:S03]  /*0ef0*/  @!P0 FMUL R6, R6, 16777216 ;  /* 0x4b80000006068820 */ /* 0x000fc60000400000 */
[----:B------:R-:W-:Y:S02]  /*0f00*/  @!P5 FMUL R7, R7, 16777216 ;  /* 0x4b8000000707d820 */ /* 0x000fe40000400000 */
[----:B------:R-:W-:Y:S02]  /*0f10*/  @!P6 FMUL R12, R12, 16777216 ;  /* 0x4b8000000c0ce820 */ /* 0x000fe40000400000 */
[----:B------:R-:W-:Y:S01]  /*0f20*/  @!P2 FMUL R14, R14, 16777216 ;  /* 0x4b8000000e0ea820 */ /* 0x000fe20000400000 */
[----:B------:R1:W2:Y:S01]  /*0f30*/  MUFU.RCP R10, R7 ;  /* 0x00000007000a7308 */ /* 0x0002a20000001000 */
[----:B0-----:R-:W-:-:S07]  /*0f40*/  FMUL R13, R15, R6 ;  /* 0x000000060f0d7220 */ /* 0x001fce0000400000 */
[----:B------:R-:W0:Y:S01]  /*0f50*/  MUFU.RCP R12, R12 ;  /* 0x0000000c000c7308 */ /* 0x000e220000001000 */
[----:B-1----:R-:W1:Y:S01]  /*0f60*/  LDC.64 R6, c[0x0][0x220] ;  /* 0x00008800ff067b82 */ /* 0x002e620000000a00 */
[----:B------:R-:W-:-:S06]  /*0f70*/  @P1 FMUL R3, R3, 0.25 ;  /* 0x3e80000003031820 */ /* 0x000fcc0000400000 */
[----:B------:R-:W3:Y:S01]  /*0f80*/  MUFU.RCP R14, R14 ;  /* 0x0000000e000e7308 */ /* 0x000ee20000001000 */
[----:B------:R-:W-:Y:S01]  /*0f90*/  @P3 FMUL R2, R2, 0.25 ;  /* 0x3e80000002023820 */ /* 0x000fe20000400000 */
[----:B------:R-:W-:Y:S01]  /*0fa0*/  @P1 FMUL R4, R4, 0.25 ;  /* 0x3e80000004041820 */ /* 0x000fe20000400000 */
[----:B------:R-:W-:Y:S01]  /*0fb0*/  @P4 FMUL R8, R8, 0.25 ;  /* 0x3e80000008084820 */ /* 0x000fe20000400000 */
[----:B------:R-:W-:Y:S01]  /*0fc0*/  @P3 FMUL R5, R5, 0.25 ;  /* 0x3e80000005053820 */ /* 0x000fe20000400000 */
[----:B------:R-:W-:Y:S01]  /*0fd0*/  @!P5 FMUL R3, R3, 16777216 ;  /* 0x4b8000000303d820 */ /* 0x000fe20000400000 */
[----:B------:R-:W-:Y:S01]  /*0fe0*/  @!P6 FMUL R2, R2, 16777216 ;  /* 0x4b8000000202e820 */ /* 0x000fe20000400000 */
[----:B------:R-:W-:Y:S01]  /*0ff0*/  @!P0 FMUL R9, R9, 16777216 ;  /* 0x4b80000009098820 */ /* 0x000fe20000400000 */
[----:B------:R-:W-:Y:S01]  /*1000*/  @!P5 FMUL R4, R4, 16777216 ;  /* 0x4b8000000404d820 */ /* 0x000fe20000400000 */
[----:B------:R-:W-:Y:S01]  /*1010*/  @P4 FMUL R11, R11, 0.25 ;  /* 0x3e8000000b0b4820 */ /* 0x000fe20000400000 */
[----:B------:R-:W-:Y:S01]  /*1020*/  @!P2 FMUL R8, R8, 16777216 ;  /* 0x4b8000000808a820 */ /* 0x000fe20000400000 */
[----:B------:R-:W-:Y:S01]  /*1030*/  @!P6 FMUL R5, R5, 16777216 ;  /* 0x4b8000000505e820 */ /* 0x000fe20000400000 */
[----:B--2---:R-:W-:Y:S01]  /*1040*/  FMUL R16, R10, R3 ;  /* 0x000000030a107220 */ /* 0x004fe20000400000 */
[----:B0-----:R-:W-:Y:S01]  /*1050*/  FMUL R2, R12, R2 ;  /* 0x000000020c027220 */ /* 0x001fe20000400000 */
[----:B------:R-:W-:Y:S01]  /*1060*/  FMUL R9, R15, R9 ;  /* 0x000000090f097220 */ /* 0x000fe20000400000 */
[----:B------:R-:W-:Y:S01]  /*1070*/  FMUL R4, R10, R4 ;  /* 0x000000040a047220 */ /* 0x000fe20000400000 */
[----:B------:R-:W-:Y:S01]  /*1080*/  @!P2 FMUL R11, R11, 16777216 ;  /* 0x4b8000000b0ba820 */ /* 0x000fe20000400000 */
[----:B---3--:R-:W-:Y:S01]  /*1090*/  FMUL R3, R14, R8 ;  /* 0x000000080e037220 */ /* 0x008fe20000400000 */
[----:B------:R-:W-:Y:S01]  /*10a0*/  FMUL R12, R12, R5 ;  /* 0x000000050c0c7220 */ /* 0x000fe20000400000 */
[----:B------:R-:W-:Y:S01]  /*10b0*/  FMUL R9, R24, R9 ;  /* 0x0000000918097220 */ /* 0x000fe20000400000 */
[----:B------:R-:W-:Y:S01]  /*10c0*/  FMUL R11, R14, R11 ;  /* 0x0000000b0e0b7220 */ /* 0x000fe20000400000 */
[----:B------:R-:W-:Y:S01]  /*10d0*/  FMUL R4, R25, R4 ;  /* 0x0000000419047220 */ /* 0x000fe20000400000 */
[----:B------:R-:W-:Y:S01]  /*10e0*/  FMUL R3, R26, R3 ;  /* 0x000000031a037220 */ /* 0x000fe20000400000 */
[----:B------:R-:W-:Y:S01]  /*10f0*/  FMUL R12, R27, R12 ;  /* 0x0000000c1b0c7220 */ /* 0x000fe20000400000 */
[----:B-1----:R-:W-:-:S04]  /*1100*/  IMAD.WIDE R6, R0, 0x4, R6 ;  /* 0x0000000400067825 */ /* 0x002fc800078e0206 */
[----:B------:R-:W-:Y:S01]  /*1110*/  FFMA R28, R28, R13, R9 ;  /* 0x0000000d1c1c7223 */ /* 0x000fe20000000009 */
[----:B------:R-:W-:Y:S01]  /*1120*/  FFMA R29, R29, R16, R4 ;  /* 0x000000101d1d7223 */ /* 0x000fe20000000004 */
[----:B------:R-:W-:Y:S01]  /*1130*/  FFMA R30, R30, R11, R3 ;  /* 0x0000000b1e1e7223 */ /* 0x000fe20000000003 */
[----:B------:R-:W-:Y:S01]  /*1140*/  FFMA R31, R31, R2, R12 ;  /* 0x000000021f1f7223 */ /* 0x000fe2000000000c */
[----:B------:R-:W-:Y:S04]  /*1150*/  STG.E.128 desc[UR4][R6.64], R32 ;  /* 0x0000002006007986 */ /* 0x000fe8000c101d04 */
[----:B------:R-:W-:Y:S01]  /*1160*/  STG.E.128 desc[UR4][R6.64+0x800], R28 ;  /* 0x0008001c06007986 */ /* 0x000fe2000c101d04 */
[----:B------:R-:W-:Y:S05]  /*1170*/  EXIT ;  /* 0x000000000000794d */ /* 0x000fea0003800000 */
.L_x_0:
[----:B------:R-:W-:-:S00]  /*1180*/  BRA `(.L_x_0) ;  /* 0xfffffffc00fc7947 */ /* 0x000fc0000383ffff */
[----:B------:R-:W-:-:S00]  /*1190*/  NOP ;  /* 0x0000000000007918 */ /* 0x000fc00000000000 */
        /* <DEDUP_REMOVED lines=14> */
.L_x_1:


//--------------------- .nv.constant0.triton_poi_fused__softmax_mul_sum_19 --------------------------
	.section	.nv.constant0.triton_poi_fused__softmax_mul_sum_19,"a",@progbits
	.sectionflags	@""
	.align	4
.nv.constant0.triton_poi_fused__softmax_mul_sum_19:
	.zero		556
